//
// Generated by NVIDIA NVVM Compiler
//
// Compiler Build ID: CL-36424714
// Cuda compilation tools, release 13.0, V13.0.88
// Based on NVVM 20.0.0
//

.version 9.0
.target sm_100
.address_size 64

	// .globl	_Z20invert_pixels_devicePhPKhm

.visible .entry _Z20invert_pixels_devicePhPKhm(
	.param .u64 .ptr .align 1 _Z20invert_pixels_devicePhPKhm_param_0,
	.param .u64 .ptr .align 1 _Z20invert_pixels_devicePhPKhm_param_1,
	.param .u64 _Z20invert_pixels_devicePhPKhm_param_2
)
{
	.reg .pred 	%p<2>;
	.reg .b16 	%rs<3>;
	.reg .b32 	%r<5>;
	.reg .b64 	%rd<9>;

	ld.param.u64 	%rd2, [_Z20invert_pixels_devicePhPKhm_param_0];
	ld.param.u64 	%rd3, [_Z20invert_pixels_devicePhPKhm_param_1];
	ld.param.u64 	%rd4, [_Z20invert_pixels_devicePhPKhm_param_2];
	mov.u32 	%r1, %ctaid.x;
	mov.u32 	%r2, %ntid.x;
	mov.u32 	%r3, %tid.x;
	mad.lo.s32 	%r4, %r1, %r2, %r3;
	cvt.u64.u32 	%rd1, %r4;
	setp.le.u64 	%p1, %rd4, %rd1;
	@%p1 bra 	$L__BB0_2;
	cvta.to.global.u64 	%rd5, %rd3;
	cvta.to.global.u64 	%rd6, %rd2;
	add.s64 	%rd7, %rd5, %rd1;
	ld.global.u8 	%rs1, [%rd7];
	not.b16 	%rs2, %rs1;
	add.s64 	%rd8, %rd6, %rd1;
	st.global.u8 	[%rd8], %rs2;
$L__BB0_2:
	ret;

}
	// .globl	_Z21channel_branch_devicePhPKhm
.visible .entry _Z21channel_branch_devicePhPKhm(
	.param .u64 .ptr .align 1 _Z21channel_branch_devicePhPKhm_param_0,
	.param .u64 .ptr .align 1 _Z21channel_branch_devicePhPKhm_param_1,
	.param .u64 _Z21channel_branch_devicePhPKhm_param_2
)
{
	.reg .pred 	%p<4>;
	.reg .b16 	%rs<6>;
	.reg .b32 	%r<10>;
	.reg .b64 	%rd<13>;

	ld.param.u64 	%rd4, [_Z21channel_branch_devicePhPKhm_param_0];
	ld.param.u64 	%rd5, [_Z21channel_branch_devicePhPKhm_param_1];
	ld.param.u64 	%rd6, [_Z21channel_branch_devicePhPKhm_param_2];
	cvta.to.global.u64 	%rd1, %rd4;
	cvta.to.global.u64 	%rd2, %rd5;
	mov.u32 	%r1, %ctaid.x;
	mov.u32 	%r2, %ntid.x;
	mov.u32 	%r3, %tid.x;
	mad.lo.s32 	%r4, %r1, %r2, %r3;
	cvt.u64.u32 	%rd3, %r4;
	setp.le.u64 	%p1, %rd6, %rd3;
	@%p1 bra 	$L__BB1_6;
	cvt.u32.u64 	%r6, %rd3;
	mul.hi.u32 	%r7, %r6, -1431655765;
	shr.u32 	%r8, %r7, 1;
	mul.lo.s32 	%r9, %r8, 3;
	sub.s32 	%r5, %r6, %r9;
	setp.eq.s32 	%p2, %r5, 1;
	@%p2 bra 	$L__BB1_4;
	setp.ne.s32 	%p3, %r5, 0;
	@%p3 bra 	$L__BB1_5;
	add.s64 	%rd9, %rd2, %rd3;
	ld.global.u8 	%rs3, [%rd9];
	not.b16 	%rs4, %rs3;
	add.s64 	%rd10, %rd1, %rd3;
	st.global.u8 	[%rd10], %rs4;
	bra.uni 	$L__BB1_6;
$L__BB1_4:
	add.s64 	%rd7, %rd2, %rd3;
	ld.global.u8 	%rs1, [%rd7];
	shr.u16 	%rs2, %rs1, 1;
	add.s64 	%rd8, %rd1, %rd3;
	st.global.u8 	[%rd8], %rs2;
	bra.uni 	$L__BB1_6;
$L__BB1_5:
	add.s64 	%rd11, %rd2, %rd3;
	ld.global.u8 	%rs5, [%rd11];
	add.s64 	%rd12, %rd1, %rd3;
	st.global.u8 	[%rd12], %rs5;
$L__BB1_6:
	ret;

}


// ===== COMPILED SASS (sm_100) =====

	.target	sm_100

	.elftype	@"ET_EXEC"


//--------------------- .note.nv.tkinfo           --------------------------
	.section	.note.nv.tkinfo,"",@"SHT_NOTE"
	.sectionflags	@"SHF_NOTE_NV_TKINFO"
	.tkinfo
        /*0018*/ 	.word	0x00000002
        /*0030*/ 	.string	""
        /*0030*/ 	.string	"ptxas"
        /*0030*/ 	.string	"Cuda compilation tools, release 13.0, V13.0.88"
        /*0030*/ 	.string	"Build cuda_13.0.r13.0/compiler.36424714_0"
        /*0030*/ 	.string	"-arch sm_100 -m 64 "



//--------------------- .note.nv.cuinfo           --------------------------
	.section	.note.nv.cuinfo,"",@"SHT_NOTE"
	.sectionflags	@"SHF_NOTE_NV_CUINFO"
        /*0018*/ 	.short	0x0002
        /*001a*/ 	.short	0x0064
        /*001c*/ 	.short	0x0082
	.zero		2


//--------------------- .nv.info                  --------------------------
	.section	.nv.info,"",@"SHT_CUDA_INFO"
	.align	4


	//----- nvinfo : EIATTR_REGCOUNT
	.align		4
        /*0000*/ 	.byte	0x04, 0x2f
        /*0002*/ 	.short	(.L_1 - .L_0)
	.align		4
.L_0:
        /*0004*/ 	.word	index@(_Z20invert_pixels_devicePhPKhm)
        /*0008*/ 	.word	0x0000000a


	//----- nvinfo : EIATTR_FRAME_SIZE
	.align		4
.L_1:
        /*000c*/ 	.byte	0x04, 0x11
        /*000e*/ 	.short	(.L_3 - .L_2)
	.align		4
.L_2:
        /*0010*/ 	.word	index@(_Z20invert_pixels_devicePhPKhm)
        /*0014*/ 	.word	0x00000000


	//----- nvinfo : EIATTR_REGCOUNT
	.align		4
.L_3:
        /*0018*/ 	.byte	0x04, 0x2f
        /*001a*/ 	.short	(.L_5 - .L_4)
	.align		4
.L_4:
        /*001c*/ 	.word	index@(_Z21channel_branch_devicePhPKhm)
        /*0020*/ 	.word	0x0000000a


	//----- nvinfo : EIATTR_FRAME_SIZE
	.align		4
.L_5:
        /*0024*/ 	.byte	0x04, 0x11
        /*0026*/ 	.short	(.L_7 - .L_6)
	.align		4
.L_6:
        /*0028*/ 	.word	index@(_Z21channel_branch_devicePhPKhm)
        /*002c*/ 	.word	0x00000000


	//----- nvinfo : EIATTR_MIN_STACK_SIZE
	.align		4
.L_7:
        /*0030*/ 	.byte	0x04, 0x12
        /*0032*/ 	.short	(.L_9 - .L_8)
	.align		4
.L_8:
        /*0034*/ 	.word	index@(_Z21channel_branch_devicePhPKhm)
        /*0038*/ 	.word	0x00000000


	//----- nvinfo : EIATTR_MIN_STACK_SIZE
	.align		4
.L_9:
        /*003c*/ 	.byte	0x04, 0x12
        /*003e*/ 	.short	(.L_11 - .L_10)
	.align		4
.L_10:
        /*0040*/ 	.word	index@(_Z20invert_pixels_devicePhPKhm)
        /*0044*/ 	.word	0x00000000
.L_11:


//--------------------- .nv.compat                --------------------------
	.section	.nv.compat,"",@"SHT_CUDA_COMPAT_INFO"
	.align	4
        /*0000*/ 	.byte	0x02, 0x09, 0x00, 0x00, 0x02, 0x02, 0x01, 0x00, 0x02, 0x05, 0x05, 0x00, 0x03, 0x07, 0x01, 0x01
        /*0010*/ 	.byte	0x02, 0x03, 0x00, 0x00, 0x02, 0x06, 0x01, 0x00, 0x04, 0x0b, 0x08, 0x00, 0x09, 0x00, 0x00, 0x00
        /*0020*/ 	.byte	0x00, 0x00, 0x00, 0x00


//--------------------- .nv.info._Z21channel_branch_devicePhPKhm --------------------------
	.section	.nv.info._Z21channel_branch_devicePhPKhm,"",@"SHT_CUDA_INFO"
	.sectionflags	@""
	.align	4


	//----- nvinfo : EIATTR_CUDA_API_VERSION
	.align		4
        /*0000*/ 	.byte	0x04, 0x37
        /*0002*/ 	.short	(.L_13 - .L_12)
.L_12:
        /*0004*/ 	.word	0x00000082


	//----- nvinfo : EIATTR_KPARAM_INFO
	.align		4
.L_13:
        /*0008*/ 	.byte	0x04, 0x17
        /*000a*/ 	.short	(.L_15 - .L_14)
.L_14:
        /*000c*/ 	.word	0x00000000
        /*0010*/ 	.short	0x0002
        /*0012*/ 	.short	0x0010
        /*0014*/ 	.byte	0x00, 0xf0, 0x21, 0x00


	//----- nvinfo : EIATTR_KPARAM_INFO
	.align		4
.L_15:
        /*0018*/ 	.byte	0x04, 0x17
        /*001a*/ 	.short	(.L_17 - .L_16)
.L_16:
        /*001c*/ 	.word	0x00000000
        /*0020*/ 	.short	0x0001
        /*0022*/ 	.short	0x0008
        /*0024*/ 	.byte	0x00, 0xf5, 0x21, 0x00


	//----- nvinfo : EIATTR_KPARAM_INFO
	.align		4
.L_17:
        /*0028*/ 	.byte	0x04, 0x17
        /*002a*/ 	.short	(.L_19 - .L_18)
.L_18:
        /*002c*/ 	.word	0x00000000
        /*0030*/ 	.short	0x0000
        /*0032*/ 	.short	0x0000
        /*0034*/ 	.byte	0x00, 0xf5, 0x21, 0x00


	//----- nvinfo : EIATTR_SPARSE_MMA_MASK
	.align		4
.L_19:
        /*0038*/ 	.byte	0x03, 0x50
        /*003a*/ 	.short	0x0000


	//----- nvinfo : EIATTR_MAXREG_COUNT
	.align		4
        /*003c*/ 	.byte	0x03, 0x1b
        /*003e*/ 	.short	0x00ff


	//----- nvinfo : EIATTR_MERCURY_ISA_VERSION
	.align		4
        /*0040*/ 	.byte	0x03, 0x5f
        /*0042*/ 	.short	0x0101


	//----- nvinfo : EIATTR_VRC_CTA_INIT_COUNT
	.align		4
        /*0044*/ 	.byte	0x02, 0x4a
	.zero		1
	.zero		1


	//----- nvinfo : EIATTR_EXIT_INSTR_OFFSETS
	.align		4
        /*0048*/ 	.byte	0x04, 0x1c
        /*004a*/ 	.short	(.L_21 - .L_20)


	//   ....[0]....
.L_20:
        /*004c*/ 	.word	0x00000080


	//   ....[1]....
        /*0050*/ 	.word	0x00000190


	//   ....[2]....
        /*0054*/ 	.word	0x00000210


	//   ....[3]....
        /*0058*/ 	.word	0x000002a0


	//----- nvinfo : EIATTR_CRS_STACK_SIZE
	.align		4
.L_21:
        /*005c*/ 	.byte	0x04, 0x1e
        /*005e*/ 	.short	(.L_23 - .L_22)
.L_22:
        /*0060*/ 	.word	0x00000000


	//----- nvinfo : EIATTR_CBANK_PARAM_SIZE
	.align		4
.L_23:
        /*0064*/ 	.byte	0x03, 0x19
        /*0066*/ 	.short	0x0018


	//----- nvinfo : EIATTR_PARAM_CBANK
	.align		4
        /*0068*/ 	.byte	0x04, 0x0a
        /*006a*/ 	.short	(.L_25 - .L_24)
	.align		4
.L_24:
        /*006c*/ 	.word	index@(.nv.constant0._Z21channel_branch_devicePhPKhm)
        /*0070*/ 	.short	0x0380
        /*0072*/ 	.short	0x0018


	//----- nvinfo : EIATTR_SW_WAR
	.align		4
.L_25:
        /*0074*/ 	.byte	0x04, 0x36
        /*0076*/ 	.short	(.L_27 - .L_26)
.L_26:
        /*0078*/ 	.word	0x00000008
.L_27:


//--------------------- .nv.info._Z20invert_pixels_devicePhPKhm --------------------------
	.section	.nv.info._Z20invert_pixels_devicePhPKhm,"",@"SHT_CUDA_INFO"
	.sectionflags	@""
	.align	4


	//----- nvinfo : EIATTR_CUDA_API_VERSION
	.align		4
        /*0000*/ 	.byte	0x04, 0x37
        /*0002*/ 	.short	(.L_29 - .L_28)
.L_28:
        /*0004*/ 	.word	0x00000082


	//----- nvinfo : EIATTR_KPARAM_INFO
	.align		4
.L_29:
        /*0008*/ 	.byte	0x04, 0x17
        /*000a*/ 	.short	(.L_31 - .L_30)
.L_30:
        /*000c*/ 	.word	0x00000000
        /*0010*/ 	.short	0x0002
        /*0012*/ 	.short	0x0010
        /*0014*/ 	.byte	0x00, 0xf0, 0x21, 0x00


	//----- nvinfo : EIATTR_KPARAM_INFO
	.align		4
.L_31:
        /*0018*/ 	.byte	0x04, 0x17
        /*001a*/ 	.short	(.L_33 - .L_32)
.L_32:
        /*001c*/ 	.word	0x00000000
        /*0020*/ 	.short	0x0001
        /*0022*/ 	.short	0x0008
        /*0024*/ 	.byte	0x00, 0xf5, 0x21, 0x00


	//----- nvinfo : EIATTR_KPARAM_INFO
	.align		4
.L_33:
        /*0028*/ 	.byte	0x04, 0x17
        /*002a*/ 	.short	(.L_35 - .L_34)
.L_34:
        /*002c*/ 	.word	0x00000000
        /*0030*/ 	.short	0x0000
        /*0032*/ 	.short	0x0000
        /*0034*/ 	.byte	0x00, 0xf5, 0x21, 0x00


	//----- nvinfo : EIATTR_SPARSE_MMA_MASK
	.align		4
.L_35:
        /*0038*/ 	.byte	0x03, 0x50
        /*003a*/ 	.short	0x0000


	//----- nvinfo : EIATTR_MAXREG_COUNT
	.align		4
        /*003c*/ 	.byte	0x03, 0x1b
        /*003e*/ 	.short	0x00ff


	//----- nvinfo : EIATTR_MERCURY_ISA_VERSION
	.align		4
        /*0040*/ 	.byte	0x03, 0x5f
        /*0042*/ 	.short	0x0101


	//----- nvinfo : EIATTR_VRC_CTA_INIT_COUNT
	.align		4
        /*0044*/ 	.byte	0x02, 0x4a
	.zero		1
	.zero		1


	//----- nvinfo : EIATTR_EXIT_INSTR_OFFSETS
	.align		4
        /*0048*/ 	.byte	0x04, 0x1c
        /*004a*/ 	.short	(.L_37 - .L_36)


	//   ....[0]....
.L_36:
        /*004c*/ 	.word	0x00000080


	//   ....[1]....
        /*0050*/ 	.word	0x00000120


	//----- nvinfo : EIATTR_CBANK_PARAM_SIZE
	.align		4
.L_37:
        /*0054*/ 	.byte	0x03, 0x19
        /*0056*/ 	.short	0x0018


	//----- nvinfo : EIATTR_PARAM_CBANK
	.align		4
        /*0058*/ 	.byte	0x04, 0x0a
        /*005a*/ 	.short	(.L_39 - .L_38)
	.align		4
.L_38:
        /*005c*/ 	.word	index@(.nv.constant0._Z20invert_pixels_devicePhPKhm)
        /*0060*/ 	.short	0x0380
        /*0062*/ 	.short	0x0018


	//----- nvinfo : EIATTR_SW_WAR
	.align		4
.L_39:
        /*0064*/ 	.byte	0x04, 0x36
        /*0066*/ 	.short	(.L_41 - .L_40)
.L_40:
        /*0068*/ 	.word	0x00000008
.L_41:


//--------------------- .nv.callgraph             --------------------------
	.section	.nv.callgraph,"",@"SHT_CUDA_CALLGRAPH"
	.align	4
	.sectionentsize	8
	.align		4
        /*0000*/ 	.word	0x00000000
	.align		4
        /*0004*/ 	.word	0xffffffff
	.align		4
        /*0008*/ 	.word	0x00000000
	.align		4
        /*000c*/ 	.word	0xfffffffe
	.align		4
        /*0010*/ 	.word	0x00000000
	.align		4
        /*0014*/ 	.word	0xfffffffd
	.align		4
        /*0018*/ 	.word	0x00000000
	.align		4
        /*001c*/ 	.word	0xfffffffc


//--------------------- .text._Z21channel_branch_devicePhPKhm --------------------------
	.section	.text._Z21channel_branch_devicePhPKhm,"ax",@progbits
	.align	128
        .global         _Z21channel_branch_devicePhPKhm
        .type           _Z21channel_branch_devicePhPKhm,@function
        .size           _Z21channel_branch_devicePhPKhm,(.L_x_4 - _Z21channel_branch_devicePhPKhm)
        .other          _Z21channel_branch_devicePhPKhm,@"STO_CUDA_ENTRY STV_DEFAULT"
_Z21channel_branch_devicePhPKhm:
.text._Z21channel_branch_devicePhPKhm:
[----:B------:R-:W-:Y:S01]  /*0000*/  LDC R1, c[0x0][0x37c] ;  /* 0x0000df00ff017b82 */ /* 0x000fe20000000800 */
[----:B------:R-:W0:Y:S07]  /*0010*/  S2R R3, SR_TID.X ;  /* 0x0000000000037919 */ /* 0x000e2e0000002100 */
[----:B------:R-:W0:Y:S01]  /*0020*/  S2UR UR4, SR_CTAID.X ;  /* 0x00000000000479c3 */ /* 0x000e220000002500 */
[----:B------:R-:W1:Y:S07]  /*0030*/  LDCU.64 UR6, c[0x0][0x390] ;  /* 0x00007200ff0677ac */ /* 0x000e6e0008000a00 */
[----:B------:R-:W0:Y:S02]  /*0040*/  LDC R4, c[0x0][0x360] ;  /* 0x0000d800ff047b82 */ /* 0x000e240000000800 */
[----:B0-----:R-:W-:-:S05]  /*0050*/  IMAD R4, R4, UR4, R3 ;  /* 0x0000000404047c24 */ /* 0x001fca000f8e0203 */
[----:B-1----:R-:W-:-:S04]  /*0060*/  ISETP.GE.U32.AND P0, PT, R4, UR6, PT ;  /* 0x0000000604007c0c */ /* 0x002fc8000bf06070 */
[----:B------:R-:W-:-:S13]  /*0070*/  ISETP.GE.U32.AND.EX P0, PT, RZ, UR7, PT, P0 ;  /* 0x00000007ff007c0c */ /* 0x000fda000bf06100 */
[----:B------:R-:W-:Y:S05]  /*0080*/  @P0 EXIT ;  /* 0x000000000000094d */ /* 0x000fea0003800000 */
[----:B------:R-:W-:Y:S01]  /*0090*/  IMAD.HI.U32 R0, R4, -0x55555555, RZ ;  /* 0xaaaaaaab04007827 */ /* 0x000fe200078e00ff */
[----:B------:R-:W0:Y:S04]  /*00a0*/  LDCU.64 UR4, c[0x0][0x358] ;  /* 0x00006b00ff0477ac */ /* 0x000e280008000a00 */
[----:B------:R-:W-:-:S05]  /*00b0*/  SHF.R.U32.HI R3, RZ, 0x1, R0 ;  /* 0x00000001ff037819 */ /* 0x000fca0000011600 */
[----:B------:R-:W-:-:S05]  /*00c0*/  IMAD R3, R3, -0x3, R4 ;  /* 0xfffffffd03037824 */ /* 0x000fca00078e0204 */
[----:B------:R-:W-:-:S13]  /*00d0*/  ISETP.NE.AND P0, PT, R3, 0x1, PT ;  /* 0x000000010300780c */ /* 0x000fda0003f05270 */
[----:B0-----:R-:W-:Y:S05]  /*00e0*/  @!P0 BRA `(.L_x_0) ;  /* 0x00000000004c8947 */ /* 0x001fea0003800000 */
[----:B------:R-:W-:-:S13]  /*00f0*/  ISETP.NE.AND P0, PT, R3, RZ, PT ;  /* 0x000000ff0300720c */ /* 0x000fda0003f05270 */
[----:B------:R-:W-:Y:S05]  /*0100*/  @P0 BRA `(.L_x_1) ;  /* 0x0000000000240947 */ /* 0x000fea0003800000 */
[----:B------:R-:W0:Y:S02]  /*0110*/  LDCU.128 UR8, c[0x0][0x380] ;  /* 0x00007000ff0877ac */ /* 0x000e240008000c00 */
[----:B0-----:R-:W-:-:S05]  /*0120*/  IADD3 R2, P0, PT, R4, UR10, RZ ;  /* 0x0000000a04027c10 */ /* 0x001fca000ff1e0ff */
[----:B------:R-:W-:-:S05]  /*0130*/  IMAD.X R3, RZ, RZ, UR11, P0 ;  /* 0x0000000bff037e24 */ /* 0x000fca00080e06ff */
[----:B------:R-:W2:Y:S01]  /*0140*/  LDG.E.U8 R2, desc[UR4][R2.64] ;  /* 0x0000000402027981 */ /* 0x000ea2000c1e1100 */
[----:B------:R-:W-:-:S05]  /*0150*/  IADD3 R4, P0, PT, R4, UR8, RZ ;  /* 0x0000000804047c10 */ /* 0x000fca000ff1e0ff */
[----:B------:R-:W-:Y:S01]  /*0160*/  IMAD.X R5, RZ, RZ, UR9, P0 ;  /* 0x00000009ff057e24 */ /* 0x000fe200080e06ff */
[----:B--2---:R-:W-:-:S05]  /*0170*/  LOP3.LUT R7, RZ, R2, RZ, 0x33, !PT ;  /* 0x00000002ff077212 */ /* 0x004fca00078e33ff */
[----:B------:R-:W-:Y:S01]  /*0180*/  STG.E.U8 desc[UR4][R4.64], R7 ;  /* 0x0000000704007986 */ /* 0x000fe2000c101104 */
[----:B------:R-:W-:Y:S05]  /*0190*/  EXIT ;  /* 0x000000000000794d */ /* 0x000fea0003800000 */
.L_x_1:
[----:B------:R-:W0:Y:S02]  /*01a0*/  LDCU.128 UR8, c[0x0][0x380] ;  /* 0x00007000ff0877ac */ /* 0x000e240008000c00 */
[----:B0-----:R-:W-:-:S05]  /*01b0*/  IADD3 R2, P0, PT, R4, UR10, RZ ;  /* 0x0000000a04027c10 */ /* 0x001fca000ff1e0ff */
[----:B------:R-:W-:-:S06]  /*01c0*/  IMAD.X R3, RZ, RZ, UR11, P0 ;  /* 0x0000000bff037e24 */ /* 0x000fcc00080e06ff */
[----:B------:R-:W2:Y:S01]  /*01d0*/  LDG.E.U8 R3, desc[UR4][R2.64] ;  /* 0x0000000402037981 */ /* 0x000ea2000c1e1100 */
[----:B------:R-:W-:-:S05]  /*01e0*/  IADD3 R4, P0, PT, R4, UR8, RZ ;  /* 0x0000000804047c10 */ /* 0x000fca000ff1e0ff */
[----:B------:R-:W-:-:S05]  /*01f0*/  IMAD.X R5, RZ, RZ, UR9, P0 ;  /* 0x00000009ff057e24 */ /* 0x000fca00080e06ff */
[----:B--2---:R-:W-:Y:S01]  /*0200*/  STG.E.U8 desc[UR4][R4.64], R3 ;  /* 0x0000000304007986 */ /* 0x004fe2000c101104 */
[----:B------:R-:W-:Y:S05]  /*0210*/  EXIT ;  /* 0x000000000000794d */ /* 0x000fea0003800000 */
.L_x_0:
[----:B------:R-:W0:Y:S02]  /*0220*/  LDCU.128 UR8, c[0x0][0x380] ;  /* 0x00007000ff0877ac */ /* 0x000e240008000c00 */
[----:B0-----:R-:W-:-:S05]  /*0230*/  IADD3 R2, P0, PT, R4, UR10, RZ ;  /* 0x0000000a04027c10 */ /* 0x001fca000ff1e0ff */
[----:B------:R-:W-:-:S05]  /*0240*/  IMAD.X R3, RZ, RZ, UR11, P0 ;  /* 0x0000000bff037e24 */ /* 0x000fca00080e06ff */
[----:B------:R-:W2:Y:S01]  /*0250*/  LDG.E.U8 R2, desc[UR4][R2.64] ;  /* 0x0000000402027981 */ /* 0x000ea2000c1e1100 */
[----:B------:R-:W-:-:S05]  /*0260*/  IADD3 R4, P0, PT, R4, UR8, RZ ;  /* 0x0000000804047c10 */ /* 0x000fca000ff1e0ff */
[----:B------:R-:W-:Y:S01]  /*0270*/  IMAD.X R5, RZ, RZ, UR9, P0 ;  /* 0x00000009ff057e24 */ /* 0x000fe200080e06ff */
[----:B--2---:R-:W-:-:S05]  /*0280*/  SHF.R.U32.HI R7, RZ, 0x1, R2 ;  /* 0x00000001ff077819 */ /* 0x004fca0000011602 */
[----:B------:R-:W-:Y:S01]  /*0290*/  STG.E.U8 desc[UR4][R4.64], R7 ;  /* 0x0000000704007986 */ /* 0x000fe2000c101104 */
[----:B------:R-:W-:Y:S05]  /*02a0*/  EXIT ;  /* 0x000000000000794d */ /* 0x000fea0003800000 */
.L_x_2:
[----:B------:R-:W-:-:S00]  /*02b0*/  BRA `(.L_x_2) ;  /* 0xfffffffc00fc7947 */ /* 0x000fc0000383ffff */
[----:B------:R-:W-:-:S00]  /*02c0*/  NOP ;  /* 0x0000000000007918 */ /* 0x000fc00000000000 */
        /* <DEDUP_REMOVED lines=11> */
.L_x_4:


//--------------------- .text._Z20invert_pixels_devicePhPKhm --------------------------
	.section	.text._Z20invert_pixels_devicePhPKhm,"ax",@progbits
	.align	128
        .global         _Z20invert_pixels_devicePhPKhm
        .type           _Z20invert_pixels_devicePhPKhm,@function
        .size           _Z20invert_pixels_devicePhPKhm,(.L_x_5 - _Z20invert_pixels_devicePhPKhm)
        .other          _Z20invert_pixels_devicePhPKhm,@"STO_CUDA_ENTRY STV_DEFAULT"
_Z20invert_pixels_devicePhPKhm:
.text._Z20invert_pixels_devicePhPKhm:
        /* <DEDUP_REMOVED lines=9> */
[----:B------:R-:W0:Y:S01]  /*0090*/  LDCU.128 UR8, c[0x0][0x380] ;  /* 0x00007000ff0877ac */ /* 0x000e220008000c00 */
[----:B------:R-:W1:Y:S01]  /*00a0*/  LDCU.64 UR4, c[0x0][0x358] ;  /* 0x00006b00ff0477ac */ /* 0x000e620008000a00 */
[----:B0-----:R-:W-:-:S05]  /*00b0*/  IADD3 R2, P0, PT, R4, UR10, RZ ;  /* 0x0000000a04027c10 */ /* 0x001fca000ff1e0ff */
[----:B------:R-:W-:-:S05]  /*00c0*/  IMAD.X R3, RZ, RZ, UR11, P0 ;  /* 0x0000000bff037e24 */ /* 0x000fca00080e06ff */
[----:B-1----:R-:W2:Y:S01]  /*00d0*/  LDG.E.U8 R2, desc[UR4][R2.64] ;  /* 0x0000000402027981 */ /* 0x002ea2000c1e1100 */
[----:B------:R-:W-:-:S05]  /*00e0*/  IADD3 R4, P0, PT, R4, UR8, RZ ;  /* 0x0000000804047c10 */ /* 0x000fca000ff1e0ff */
[----:B------:R-:W-:Y:S01]  /*00f0*/  IMAD.X R5, RZ, RZ, UR9, P0 ;  /* 0x00000009ff057e24 */ /* 0x000fe200080e06ff */
[----:B--2---:R-:W-:-:S05]  /*0100*/  LOP3.LUT R7, RZ, R2, RZ, 0x33, !PT ;  /* 0x00000002ff077212 */ /* 0x004fca00078e33ff */
[----:B------:R-:W-:Y:S01]  /*0110*/  STG.E.U8 desc[UR4][R4.64], R7 ;  /* 0x0000000704007986 */ /* 0x000fe2000c101104 */
[----:B------:R-:W-:Y:S05]  /*0120*/  EXIT ;  /* 0x000000000000794d */ /* 0x000fea0003800000 */
.L_x_3:
        /* <DEDUP_REMOVED lines=13> */
.L_x_5:


//--------------------- .nv.shared.reserved.0     --------------------------
	.section	.nv.shared.reserved.0,"aw",@nobits
	.weak		__nv_reservedSMEM_offset_0_alias
	.size		__nv_reservedSMEM_offset_0_alias, 0, 64
	.other		__nv_reservedSMEM_offset_0_alias,@"STO_CUDA_RESERVED_SHARED STV_DEFAULT"
__nv_reservedSMEM_offset_0_alias:
	.zero		0
	.zero		64


//--------------------- .nv.constant0._Z21channel_branch_devicePhPKhm --------------------------
	.section	.nv.constant0._Z21channel_branch_devicePhPKhm,"a",@progbits
	.sectionflags	@""
	.align	4
.nv.constant0._Z21channel_branch_devicePhPKhm:
	.zero		920


//--------------------- .nv.constant0._Z20invert_pixels_devicePhPKhm --------------------------
	.section	.nv.constant0._Z20invert_pixels_devicePhPKhm,"a",@progbits
	.sectionflags	@""
	.align	4
.nv.constant0._Z20invert_pixels_devicePhPKhm:
	.zero		920


//--------------------- SYMBOLS --------------------------

	.type		.nv.reservedSmem.offset0,@object
	.size		.nv.reservedSmem.offset0,0x4
